//
// Generated by NVIDIA NVVM Compiler
//
// Compiler Build ID: CL-36424714
// Cuda compilation tools, release 13.0, V13.0.88
// Based on NVVM 20.0.0
//

.version 9.0
.target sm_100
.address_size 64

	// .globl	_Z6reducePfS_
.extern .shared .align 16 .b8 sdata[];

.visible .entry _Z6reducePfS_(
	.param .u64 .ptr .align 1 _Z6reducePfS__param_0,
	.param .u64 .ptr .align 1 _Z6reducePfS__param_1
)
{
	.reg .pred 	%p<5>;
	.reg .b32 	%r<16>;
	.reg .b32 	%f<6>;
	.reg .b64 	%rd<9>;

	ld.param.u64 	%rd2, [_Z6reducePfS__param_0];
	ld.param.u64 	%rd1, [_Z6reducePfS__param_1];
	cvta.to.global.u64 	%rd3, %rd2;
	mov.u32 	%r1, %tid.x;
	mov.u32 	%r2, %ctaid.x;
	mov.u32 	%r3, %ntid.x;
	mad.lo.s32 	%r7, %r2, %r3, %r1;
	mul.wide.u32 	%rd4, %r7, 4;
	add.s64 	%rd5, %rd3, %rd4;
	ld.global.f32 	%f1, [%rd5];
	shl.b32 	%r8, %r1, 2;
	mov.u32 	%r9, sdata;
	add.s32 	%r4, %r9, %r8;
	st.shared.f32 	[%r4], %f1;
	bar.sync 	0;
	setp.lt.u32 	%p1, %r3, 2;
	@%p1 bra 	$L__BB0_5;
	mov.b32 	%r15, 1;
$L__BB0_2:
	shl.b32 	%r6, %r15, 1;
	add.s32 	%r11, %r6, -1;
	and.b32  	%r12, %r11, %r1;
	setp.ne.s32 	%p2, %r12, 0;
	@%p2 bra 	$L__BB0_4;
	shl.b32 	%r13, %r15, 2;
	add.s32 	%r14, %r4, %r13;
	ld.shared.f32 	%f2, [%r14];
	ld.shared.f32 	%f3, [%r4];
	add.f32 	%f4, %f2, %f3;
	st.shared.f32 	[%r4], %f4;
$L__BB0_4:
	bar.sync 	0;
	setp.lt.u32 	%p3, %r6, %r3;
	mov.u32 	%r15, %r6;
	@%p3 bra 	$L__BB0_2;
$L__BB0_5:
	setp.ne.s32 	%p4, %r1, 0;
	@%p4 bra 	$L__BB0_7;
	ld.shared.f32 	%f5, [sdata];
	cvta.to.global.u64 	%rd6, %rd1;
	mul.wide.u32 	%rd7, %r2, 4;
	add.s64 	%rd8, %rd6, %rd7;
	st.global.f32 	[%rd8], %f5;
$L__BB0_7:
	ret;

}


// ===== COMPILED SASS (sm_100) =====

	.target	sm_100

	.elftype	@"ET_EXEC"


//--------------------- .note.nv.tkinfo           --------------------------
	.section	.note.nv.tkinfo,"",@"SHT_NOTE"
	.sectionflags	@"SHF_NOTE_NV_TKINFO"
	.tkinfo
        /*0018*/ 	.word	0x00000002
        /*0030*/ 	.string	""
        /*0030*/ 	.string	"ptxas"
        /*0030*/ 	.string	"Cuda compilation tools, release 13.0, V13.0.88"
        /*0030*/ 	.string	"Build cuda_13.0.r13.0/compiler.36424714_0"
        /*0030*/ 	.string	"-arch sm_100 -m 64 "



//--------------------- .note.nv.cuinfo           --------------------------
	.section	.note.nv.cuinfo,"",@"SHT_NOTE"
	.sectionflags	@"SHF_NOTE_NV_CUINFO"
        /*0018*/ 	.short	0x0002
        /*001a*/ 	.short	0x0064
        /*001c*/ 	.short	0x0082
	.zero		2


//--------------------- .nv.info                  --------------------------
	.section	.nv.info,"",@"SHT_CUDA_INFO"
	.align	4


	//----- nvinfo : EIATTR_REGCOUNT
	.align		4
        /*0000*/ 	.byte	0x04, 0x2f
        /*0002*/ 	.short	(.L_1 - .L_0)
	.align		4
.L_0:
        /*0004*/ 	.word	index@(_Z6reducePfS_)
        /*0008*/ 	.word	0x0000000b


	//----- nvinfo : EIATTR_FRAME_SIZE
	.align		4
.L_1:
        /*000c*/ 	.byte	0x04, 0x11
        /*000e*/ 	.short	(.L_3 - .L_2)
	.align		4
.L_2:
        /*0010*/ 	.word	index@(_Z6reducePfS_)
        /*0014*/ 	.word	0x00000000


	//----- nvinfo : EIATTR_MIN_STACK_SIZE
	.align		4
.L_3:
        /*0018*/ 	.byte	0x04, 0x12
        /*001a*/ 	.short	(.L_5 - .L_4)
	.align		4
.L_4:
        /*001c*/ 	.word	index@(_Z6reducePfS_)
        /*0020*/ 	.word	0x00000000
.L_5:


//--------------------- .nv.compat                --------------------------
	.section	.nv.compat,"",@"SHT_CUDA_COMPAT_INFO"
	.align	4
        /*0000*/ 	.byte	0x02, 0x09, 0x00, 0x00, 0x02, 0x02, 0x01, 0x00, 0x02, 0x05, 0x05, 0x00, 0x03, 0x07, 0x01, 0x01
        /*0010*/ 	.byte	0x02, 0x03, 0x00, 0x00, 0x02, 0x06, 0x01, 0x00, 0x04, 0x0b, 0x08, 0x00, 0x09, 0x00, 0x00, 0x00
        /*0020*/ 	.byte	0x00, 0x00, 0x00, 0x00


//--------------------- .nv.info._Z6reducePfS_    --------------------------
	.section	.nv.info._Z6reducePfS_,"",@"SHT_CUDA_INFO"
	.sectionflags	@""
	.align	4


	//----- nvinfo : EIATTR_CUDA_API_VERSION
	.align		4
        /*0000*/ 	.byte	0x04, 0x37
        /*0002*/ 	.short	(.L_7 - .L_6)
.L_6:
        /*0004*/ 	.word	0x00000082


	//----- nvinfo : EIATTR_KPARAM_INFO
	.align		4
.L_7:
        /*0008*/ 	.byte	0x04, 0x17
        /*000a*/ 	.short	(.L_9 - .L_8)
.L_8:
        /*000c*/ 	.word	0x00000000
        /*0010*/ 	.short	0x0001
        /*0012*/ 	.short	0x0008
        /*0014*/ 	.byte	0x00, 0xf5, 0x21, 0x00


	//----- nvinfo : EIATTR_KPARAM_INFO
	.align		4
.L_9:
        /*0018*/ 	.byte	0x04, 0x17
        /*001a*/ 	.short	(.L_11 - .L_10)
.L_10:
        /*001c*/ 	.word	0x00000000
        /*0020*/ 	.short	0x0000
        /*0022*/ 	.short	0x0000
        /*0024*/ 	.byte	0x00, 0xf5, 0x21, 0x00


	//----- nvinfo : EIATTR_SPARSE_MMA_MASK
	.align		4
.L_11:
        /*0028*/ 	.byte	0x03, 0x50
        /*002a*/ 	.short	0x0000


	//----- nvinfo : EIATTR_MAXREG_COUNT
	.align		4
        /*002c*/ 	.byte	0x03, 0x1b
        /*002e*/ 	.short	0x00ff


	//----- nvinfo : EIATTR_NUM_BARRIERS
	.align		4
        /*0030*/ 	.byte	0x02, 0x4c
        /*0032*/ 	.byte	0x01
	.zero		1


	//----- nvinfo : EIATTR_MERCURY_ISA_VERSION
	.align		4
        /*0034*/ 	.byte	0x03, 0x5f
        /*0036*/ 	.short	0x0101


	//----- nvinfo : EIATTR_VRC_CTA_INIT_COUNT
	.align		4
        /*0038*/ 	.byte	0x02, 0x4a
	.zero		1
	.zero		1


	//----- nvinfo : EIATTR_EXIT_INSTR_OFFSETS
	.align		4
        /*003c*/ 	.byte	0x04, 0x1c
        /*003e*/ 	.short	(.L_13 - .L_12)


	//   ....[0]....
.L_12:
        /*0040*/ 	.word	0x000001f0


	//   ....[1]....
        /*0044*/ 	.word	0x00000270


	//----- nvinfo : EIATTR_CBANK_PARAM_SIZE
	.align		4
.L_13:
        /*0048*/ 	.byte	0x03, 0x19
        /*004a*/ 	.short	0x0010


	//----- nvinfo : EIATTR_PARAM_CBANK
	.align		4
        /*004c*/ 	.byte	0x04, 0x0a
        /*004e*/ 	.short	(.L_15 - .L_14)
	.align		4
.L_14:
        /*0050*/ 	.word	index@(.nv.constant0._Z6reducePfS_)
        /*0054*/ 	.short	0x0380
        /*0056*/ 	.short	0x0010


	//----- nvinfo : EIATTR_SW_WAR
	.align		4
.L_15:
        /*0058*/ 	.byte	0x04, 0x36
        /*005a*/ 	.short	(.L_17 - .L_16)
.L_16:
        /*005c*/ 	.word	0x00000008
.L_17:


//--------------------- .nv.callgraph             --------------------------
	.section	.nv.callgraph,"",@"SHT_CUDA_CALLGRAPH"
	.align	4
	.sectionentsize	8
	.align		4
        /*0000*/ 	.word	0x00000000
	.align		4
        /*0004*/ 	.word	0xffffffff
	.align		4
        /*0008*/ 	.word	0x00000000
	.align		4
        /*000c*/ 	.word	0xfffffffe
	.align		4
        /*0010*/ 	.word	0x00000000
	.align		4
        /*0014*/ 	.word	0xfffffffd
	.align		4
        /*0018*/ 	.word	0x00000000
	.align		4
        /*001c*/ 	.word	0xfffffffc


//--------------------- .text._Z6reducePfS_       --------------------------
	.section	.text._Z6reducePfS_,"ax",@progbits
	.align	128
        .global         _Z6reducePfS_
        .type           _Z6reducePfS_,@function
        .size           _Z6reducePfS_,(.L_x_3 - _Z6reducePfS_)
        .other          _Z6reducePfS_,@"STO_CUDA_ENTRY STV_DEFAULT"
_Z6reducePfS_:
.text._Z6reducePfS_:
[----:B------:R-:W-:Y:S01]  /*0000*/  LDC R1, c[0x0][0x37c] ;  /* 0x0000df00ff017b82 */ /* 0x000fe20000000800 */
[----:B------:R-:W0:Y:S07]  /*0010*/  S2R R7, SR_TID.X ;  /* 0x0000000000077919 */ /* 0x000e2e0000002100 */
[----:B------:R-:W1:Y:S01]  /*0020*/  LDC.64 R2, c[0x0][0x380] ;  /* 0x0000e000ff027b82 */ /* 0x000e620000000a00 */
[----:B------:R-:W0:Y:S01]  /*0030*/  LDCU UR8, c[0x0][0x360] ;  /* 0x00006c00ff0877ac */ /* 0x000e220008000800 */
[----:B------:R-:W0:Y:S01]  /*0040*/  S2R R6, SR_CTAID.X ;  /* 0x0000000000067919 */ /* 0x000e220000002500 */
[----:B------:R-:W2:Y:S01]  /*0050*/  LDCU.64 UR6, c[0x0][0x358] ;  /* 0x00006b00ff0677ac */ /* 0x000ea20008000a00 */
[----:B0-----:R-:W-:-:S04]  /*0060*/  IMAD R5, R6, UR8, R7 ;  /* 0x0000000806057c24 */ /* 0x001fc8000f8e0207 */
[----:B-1----:R-:W-:-:S06]  /*0070*/  IMAD.WIDE.U32 R2, R5, 0x4, R2 ;  /* 0x0000000405027825 */ /* 0x002fcc00078e0002 */
[----:B--2---:R-:W2:Y:S01]  /*0080*/  LDG.E R2, desc[UR6][R2.64] ;  /* 0x0000000602027981 */ /* 0x004ea2000c1e1900 */
[----:B------:R-:W0:Y:S01]  /*0090*/  S2UR UR5, SR_CgaCtaId ;  /* 0x00000000000579c3 */ /* 0x000e220000008800 */
[----:B------:R-:W-:Y:S01]  /*00a0*/  UMOV UR4, 0x400 ;  /* 0x0000040000047882 */ /* 0x000fe20000000000 */
[----:B------:R-:W-:Y:S01]  /*00b0*/  UISETP.GE.U32.AND UP0, UPT, UR8, 0x2, UPT ;  /* 0x000000020800788c */ /* 0x000fe2000bf06070 */
[----:B------:R-:W-:Y:S01]  /*00c0*/  ISETP.NE.AND P0, PT, R7, RZ, PT ;  /* 0x000000ff0700720c */ /* 0x000fe20003f05270 */
[----:B0-----:R-:W-:-:S06]  /*00d0*/  ULEA UR4, UR5, UR4, 0x18 ;  /* 0x0000000405047291 */ /* 0x001fcc000f8ec0ff */
[----:B------:R-:W-:-:S05]  /*00e0*/  LEA R5, R7, UR4, 0x2 ;  /* 0x0000000407057c11 */ /* 0x000fca000f8e10ff */
[----:B--2---:R0:W-:Y:S01]  /*00f0*/  STS [R5], R2 ;  /* 0x0000000205007388 */ /* 0x0041e20000000800 */
[----:B------:R-:W-:Y:S06]  /*0100*/  BAR.SYNC.DEFER_BLOCKING 0x0 ;  /* 0x0000000000007b1d */ /* 0x000fec0000010000 */
[----:B------:R-:W-:Y:S05]  /*0110*/  BRA.U !UP0, `(.L_x_0) ;  /* 0x0000000108347547 */ /* 0x000fea000b800000 */
[----:B------:R-:W-:-:S07]  /*0120*/  HFMA2 R0, -RZ, RZ, 0, 5.9604644775390625e-08 ;  /* 0x00000001ff007431 */ /* 0x000fce00000001ff */
.L_x_1:
[----:B------:R-:W-:-:S05]  /*0130*/  SHF.L.U32 R8, R0, 0x1, RZ ;  /* 0x0000000100087819 */ /* 0x000fca00000006ff */
[----:B0-----:R-:W-:-:S05]  /*0140*/  VIADD R2, R8, 0xffffffff ;  /* 0xffffffff08027836 */ /* 0x001fca0000000000 */
[----:B------:R-:W-:-:S13]  /*0150*/  LOP3.LUT P1, RZ, R2, R7, RZ, 0xc0, !PT ;  /* 0x0000000702ff7212 */ /* 0x000fda000782c0ff */
[----:B------:R-:W-:Y:S01]  /*0160*/  @!P1 LEA R2, R0, R5, 0x2 ;  /* 0x0000000500029211 */ /* 0x000fe200078e10ff */
[----:B------:R-:W-:Y:S01]  /*0170*/  @!P1 LDS R3, [R5] ;  /* 0x0000000005039984 */ /* 0x000fe20000000800 */
[----:B------:R-:W-:-:S04]  /*0180*/  IMAD.MOV.U32 R0, RZ, RZ, R8 ;  /* 0x000000ffff007224 */ /* 0x000fc800078e0008 */
[----:B------:R-:W0:Y:S02]  /*0190*/  @!P1 LDS R2, [R2] ;  /* 0x0000000002029984 */ /* 0x000e240000000800 */
[----:B0-----:R-:W-:-:S05]  /*01a0*/  @!P1 FADD R4, R2, R3 ;  /* 0x0000000302049221 */ /* 0x001fca0000000000 */
[----:B------:R1:W-:Y:S01]  /*01b0*/  @!P1 STS [R5], R4 ;  /* 0x0000000405009388 */ /* 0x0003e20000000800 */
[----:B------:R-:W-:Y:S01]  /*01c0*/  BAR.SYNC.DEFER_BLOCKING 0x0 ;  /* 0x0000000000007b1d */ /* 0x000fe20000010000 */
[----:B------:R-:W-:-:S13]  /*01d0*/  ISETP.GE.U32.AND P1, PT, R8, UR8, PT ;  /* 0x0000000808007c0c */ /* 0x000fda000bf26070 */
[----:B-1----:R-:W-:Y:S05]  /*01e0*/  @!P1 BRA `(.L_x_1) ;  /* 0xfffffffc00d09947 */ /* 0x002fea000383ffff */
.L_x_0:
[----:B------:R-:W-:Y:S05]  /*01f0*/  @P0 EXIT ;  /* 0x000000000000094d */ /* 0x000fea0003800000 */
[----:B------:R-:W1:Y:S01]  /*0200*/  S2UR UR5, SR_CgaCtaId ;  /* 0x00000000000579c3 */ /* 0x000e620000008800 */
[----:B------:R-:W-:-:S07]  /*0210*/  UMOV UR4, 0x400 ;  /* 0x0000040000047882 */ /* 0x000fce0000000000 */
[----:B0-----:R-:W0:Y:S01]  /*0220*/  LDC.64 R2, c[0x0][0x388] ;  /* 0x0000e200ff027b82 */ /* 0x001e220000000a00 */
[----:B-1----:R-:W-:Y:S01]  /*0230*/  ULEA UR4, UR5, UR4, 0x18 ;  /* 0x0000000405047291 */ /* 0x002fe2000f8ec0ff */
[----:B0-----:R-:W-:-:S08]  /*0240*/  IMAD.WIDE.U32 R2, R6, 0x4, R2 ;  /* 0x0000000406027825 */ /* 0x001fd000078e0002 */
[----:B------:R-:W0:Y:S04]  /*0250*/  LDS R5, [UR4] ;  /* 0x00000004ff057984 */ /* 0x000e280008000800 */
[----:B0-----:R-:W-:Y:S01]  /*0260*/  STG.E desc[UR6][R2.64], R5 ;  /* 0x0000000502007986 */ /* 0x001fe2000c101906 */
[----:B------:R-:W-:Y:S05]  /*0270*/  EXIT ;  /* 0x000000000000794d */ /* 0x000fea0003800000 */
.L_x_2:
[----:B------:R-:W-:-:S00]  /*0280*/  BRA `(.L_x_2) ;  /* 0xfffffffc00fc7947 */ /* 0x000fc0000383ffff */
[----:B------:R-:W-:-:S00]  /*0290*/  NOP ;  /* 0x0000000000007918 */ /* 0x000fc00000000000 */
        /* <DEDUP_REMOVED lines=14> */
.L_x_3:


//--------------------- .nv.shared._Z6reducePfS_  --------------------------
	.section	.nv.shared._Z6reducePfS_,"aw",@nobits
	.sectionflags	@""
	.align	16
	.zero		1024


//--------------------- .nv.shared.reserved.0     --------------------------
	.section	.nv.shared.reserved.0,"aw",@nobits
	.weak		__nv_reservedSMEM_offset_0_alias
	.size		__nv_reservedSMEM_offset_0_alias, 0, 64
	.other		__nv_reservedSMEM_offset_0_alias,@"STO_CUDA_RESERVED_SHARED STV_DEFAULT"
__nv_reservedSMEM_offset_0_alias:
	.zero		0
	.zero		64


//--------------------- .nv.constant0._Z6reducePfS_ --------------------------
	.section	.nv.constant0._Z6reducePfS_,"a",@progbits
	.sectionflags	@""
	.align	4
.nv.constant0._Z6reducePfS_:
	.zero		912


//--------------------- SYMBOLS --------------------------

	.type		.nv.reservedSmem.offset0,@object
	.size		.nv.reservedSmem.offset0,0x4
	.type		.nv.reservedSmem.cap,@object
	.size		.nv.reservedSmem.cap,0x4
